//
// Generated by NVIDIA NVVM Compiler
//
// Compiler Build ID: CL-36424714
// Cuda compilation tools, release 13.0, V13.0.88
// Based on NVVM 20.0.0
//

.version 9.0
.target sm_100
.address_size 64

	// .globl	_Z6kernelPfi
.func  (.param .b64 func_retval0) __internal_accurate_pow
(
	.param .b64 __internal_accurate_pow_param_0
)
;

.visible .entry _Z6kernelPfi(
	.param .u64 .ptr .align 1 _Z6kernelPfi_param_0,
	.param .u32 _Z6kernelPfi_param_1
)
{
	.reg .pred 	%p<6>;
	.reg .b32 	%r<16>;
	.reg .b32 	%f<3>;
	.reg .b64 	%rd<8>;
	.reg .b64 	%fd<9>;

	ld.param.u64 	%rd2, [_Z6kernelPfi_param_0];
	ld.param.u32 	%r7, [_Z6kernelPfi_param_1];
	mov.u32 	%r8, %tid.x;
	mov.u32 	%r9, %ctaid.x;
	mov.u32 	%r1, %ntid.x;
	mad.lo.s32 	%r15, %r9, %r1, %r8;
	setp.ge.s32 	%p1, %r15, %r7;
	@%p1 bra 	$L__BB0_3;
	mov.f64 	%fd1, 0d400921FAFC8B007A;
	{
	.reg .b32 %temp; 
	mov.b64 	{%temp, %r3}, %fd1;
	}
	mov.u32 	%r10, %nctaid.x;
	mul.lo.s32 	%r4, %r1, %r10;
	cvta.to.global.u64 	%rd1, %rd2;
$L__BB0_2:
	setp.lt.s32 	%p2, %r3, 0;
	cvt.rn.f64.s32 	%fd2, %r15;
	{
	.reg .b32 %temp; 
	mov.b64 	{%temp, %r11}, %fd2;
	}
	shr.u32 	%r12, %r11, 20;
	and.b32  	%r13, %r12, 2047;
	add.s32 	%r14, %r13, -1012;
	mov.b64 	%rd3, %fd2;
	shl.b64 	%rd4, %rd3, %r14;
	setp.eq.s64 	%p3, %rd4, -9223372036854775808;
	{ // callseq 0, 0
	.param .b64 param0;
	st.param.f64 	[param0], %fd2;
	.param .b64 retval0;
	call.uni (retval0), 
	__internal_accurate_pow, 
	(
	param0
	);
	ld.param.f64 	%fd3, [retval0];
	} // callseq 0
	neg.f64 	%fd5, %fd3;
	selp.f64 	%fd6, %fd5, %fd3, %p3;
	selp.f64 	%fd7, %fd6, %fd3, %p2;
	setp.eq.s32 	%p4, %r15, 0;
	sqrt.rn.f64 	%fd8, %fd7;
	cvt.rn.f32.f64 	%f1, %fd8;
	selp.f32 	%f2, 0f3F800000, %f1, %p4;
	mul.wide.s32 	%rd6, %r15, 4;
	add.s64 	%rd7, %rd1, %rd6;
	st.global.f32 	[%rd7], %f2;
	add.s32 	%r15, %r15, %r4;
	setp.lt.s32 	%p5, %r15, %r7;
	@%p5 bra 	$L__BB0_2;
$L__BB0_3:
	ret;

}
.func  (.param .b64 func_retval0) __internal_accurate_pow(
	.param .b64 __internal_accurate_pow_param_0
)
{
	.reg .pred 	%p<8>;
	.reg .b32 	%r<46>;
	.reg .b32 	%f<3>;
	.reg .b64 	%fd<109>;

	ld.param.f64 	%fd10, [__internal_accurate_pow_param_0];
	mov.f64 	%fd11, 0d400921FAFC8B007A;
	{
	.reg .b32 %temp; 
	mov.b64 	{%temp, %r8}, %fd11;
	}
	{
	.reg .b32 %temp; 
	mov.b64 	{%r9, %temp}, %fd11;
	}
	shr.u32 	%r10, %r8, 20;
	setp.lt.u32 	%p1, %r8, 1048576;
	mov.f64 	%fd12, 0d436921FAFC8B007A;
	{
	.reg .b32 %temp; 
	mov.b64 	{%temp, %r11}, %fd12;
	}
	{
	.reg .b32 %temp; 
	mov.b64 	{%r12, %temp}, %fd12;
	}
	shr.u32 	%r13, %r11, 20;
	add.s32 	%r14, %r13, -54;
	selp.b32 	%r15, %r12, %r9, %p1;
	selp.b32 	%r16, %r11, %r8, %p1;
	selp.b32 	%r1, %r14, %r10, %p1;
	add.s32 	%r45, %r1, -1023;
	and.b32  	%r17, %r16, -2146435073;
	or.b32  	%r18, %r17, 1072693248;
	mov.b64 	%fd107, {%r15, %r18};
	setp.lt.u32 	%p2, %r18, 1073127583;
	@%p2 bra 	$L__BB1_2;
	{
	.reg .b32 %temp; 
	mov.b64 	{%r19, %temp}, %fd107;
	}
	{
	.reg .b32 %temp; 
	mov.b64 	{%temp, %r20}, %fd107;
	}
	add.s32 	%r21, %r20, -1048576;
	mov.b64 	%fd107, {%r19, %r21};
	add.s32 	%r45, %r1, -1022;
$L__BB1_2:
	add.f64 	%fd13, %fd107, 0dBFF0000000000000;
	add.f64 	%fd14, %fd107, 0d3FF0000000000000;
	rcp.approx.ftz.f64 	%fd15, %fd14;
	neg.f64 	%fd16, %fd14;
	fma.rn.f64 	%fd17, %fd16, %fd15, 0d3FF0000000000000;
	fma.rn.f64 	%fd18, %fd17, %fd17, %fd17;
	fma.rn.f64 	%fd19, %fd18, %fd15, %fd15;
	mul.f64 	%fd20, %fd13, %fd19;
	fma.rn.f64 	%fd21, %fd13, %fd19, %fd20;
	mul.f64 	%fd22, %fd21, %fd21;
	fma.rn.f64 	%fd23, %fd22, 0d3EB0F5FF7D2CAFE2, 0d3ED0F5D241AD3B5A;
	fma.rn.f64 	%fd24, %fd23, %fd22, 0d3EF3B20A75488A3F;
	fma.rn.f64 	%fd25, %fd24, %fd22, 0d3F1745CDE4FAECD5;
	fma.rn.f64 	%fd26, %fd25, %fd22, 0d3F3C71C7258A578B;
	fma.rn.f64 	%fd27, %fd26, %fd22, 0d3F6249249242B910;
	fma.rn.f64 	%fd28, %fd27, %fd22, 0d3F89999999999DFB;
	sub.f64 	%fd29, %fd13, %fd21;
	add.f64 	%fd30, %fd29, %fd29;
	neg.f64 	%fd31, %fd21;
	fma.rn.f64 	%fd32, %fd31, %fd13, %fd30;
	mul.f64 	%fd33, %fd19, %fd32;
	fma.rn.f64 	%fd34, %fd22, %fd28, 0d3FB5555555555555;
	mov.f64 	%fd35, 0d3FB5555555555555;
	sub.f64 	%fd36, %fd35, %fd34;
	fma.rn.f64 	%fd37, %fd22, %fd28, %fd36;
	add.f64 	%fd38, %fd37, 0dBC46A4CB00B9E7B0;
	add.f64 	%fd39, %fd34, %fd38;
	sub.f64 	%fd40, %fd34, %fd39;
	add.f64 	%fd41, %fd38, %fd40;
	mul.rn.f64 	%fd42, %fd21, %fd21;
	neg.f64 	%fd43, %fd42;
	fma.rn.f64 	%fd44, %fd21, %fd21, %fd43;
	{
	.reg .b32 %temp; 
	mov.b64 	{%r22, %temp}, %fd33;
	}
	{
	.reg .b32 %temp; 
	mov.b64 	{%temp, %r23}, %fd33;
	}
	add.s32 	%r24, %r23, 1048576;
	mov.b64 	%fd45, {%r22, %r24};
	fma.rn.f64 	%fd46, %fd21, %fd45, %fd44;
	mul.rn.f64 	%fd47, %fd42, %fd21;
	neg.f64 	%fd48, %fd47;
	fma.rn.f64 	%fd49, %fd42, %fd21, %fd48;
	fma.rn.f64 	%fd50, %fd42, %fd33, %fd49;
	fma.rn.f64 	%fd51, %fd46, %fd21, %fd50;
	mul.rn.f64 	%fd52, %fd39, %fd47;
	neg.f64 	%fd53, %fd52;
	fma.rn.f64 	%fd54, %fd39, %fd47, %fd53;
	fma.rn.f64 	%fd55, %fd39, %fd51, %fd54;
	fma.rn.f64 	%fd56, %fd41, %fd47, %fd55;
	add.f64 	%fd57, %fd52, %fd56;
	sub.f64 	%fd58, %fd52, %fd57;
	add.f64 	%fd59, %fd56, %fd58;
	add.f64 	%fd60, %fd21, %fd57;
	sub.f64 	%fd61, %fd21, %fd60;
	add.f64 	%fd62, %fd57, %fd61;
	add.f64 	%fd63, %fd59, %fd62;
	add.f64 	%fd64, %fd33, %fd63;
	add.f64 	%fd65, %fd60, %fd64;
	sub.f64 	%fd66, %fd60, %fd65;
	add.f64 	%fd67, %fd64, %fd66;
	xor.b32  	%r25, %r45, -2147483648;
	mov.b32 	%r26, 1127219200;
	mov.b64 	%fd68, {%r25, %r26};
	mov.b32 	%r27, -2147483648;
	mov.b64 	%fd69, {%r27, %r26};
	sub.f64 	%fd70, %fd68, %fd69;
	fma.rn.f64 	%fd71, %fd70, 0d3FE62E42FEFA39EF, %fd65;
	fma.rn.f64 	%fd72, %fd70, 0dBFE62E42FEFA39EF, %fd71;
	sub.f64 	%fd73, %fd72, %fd65;
	sub.f64 	%fd74, %fd67, %fd73;
	fma.rn.f64 	%fd75, %fd70, 0d3C7ABC9E3B39803F, %fd74;
	add.f64 	%fd76, %fd71, %fd75;
	sub.f64 	%fd77, %fd71, %fd76;
	add.f64 	%fd78, %fd75, %fd77;
	{
	.reg .b32 %temp; 
	mov.b64 	{%temp, %r28}, %fd10;
	}
	{
	.reg .b32 %temp; 
	mov.b64 	{%r29, %temp}, %fd10;
	}
	shl.b32 	%r30, %r28, 1;
	setp.gt.u32 	%p3, %r30, -33554433;
	and.b32  	%r31, %r28, -15728641;
	selp.b32 	%r32, %r31, %r28, %p3;
	mov.b64 	%fd79, {%r29, %r32};
	mul.rn.f64 	%fd80, %fd76, %fd79;
	neg.f64 	%fd81, %fd80;
	fma.rn.f64 	%fd82, %fd76, %fd79, %fd81;
	fma.rn.f64 	%fd83, %fd78, %fd79, %fd82;
	add.f64 	%fd4, %fd80, %fd83;
	sub.f64 	%fd84, %fd80, %fd4;
	add.f64 	%fd5, %fd83, %fd84;
	fma.rn.f64 	%fd85, %fd4, 0d3FF71547652B82FE, 0d4338000000000000;
	{
	.reg .b32 %temp; 
	mov.b64 	{%r5, %temp}, %fd85;
	}
	mov.f64 	%fd86, 0dC338000000000000;
	add.rn.f64 	%fd87, %fd85, %fd86;
	fma.rn.f64 	%fd88, %fd87, 0dBFE62E42FEFA39EF, %fd4;
	fma.rn.f64 	%fd89, %fd87, 0dBC7ABC9E3B39803F, %fd88;
	fma.rn.f64 	%fd90, %fd89, 0d3E5ADE1569CE2BDF, 0d3E928AF3FCA213EA;
	fma.rn.f64 	%fd91, %fd90, %fd89, 0d3EC71DEE62401315;
	fma.rn.f64 	%fd92, %fd91, %fd89, 0d3EFA01997C89EB71;
	fma.rn.f64 	%fd93, %fd92, %fd89, 0d3F2A01A014761F65;
	fma.rn.f64 	%fd94, %fd93, %fd89, 0d3F56C16C1852B7AF;
	fma.rn.f64 	%fd95, %fd94, %fd89, 0d3F81111111122322;
	fma.rn.f64 	%fd96, %fd95, %fd89, 0d3FA55555555502A1;
	fma.rn.f64 	%fd97, %fd96, %fd89, 0d3FC5555555555511;
	fma.rn.f64 	%fd98, %fd97, %fd89, 0d3FE000000000000B;
	fma.rn.f64 	%fd99, %fd98, %fd89, 0d3FF0000000000000;
	fma.rn.f64 	%fd100, %fd99, %fd89, 0d3FF0000000000000;
	{
	.reg .b32 %temp; 
	mov.b64 	{%r6, %temp}, %fd100;
	}
	{
	.reg .b32 %temp; 
	mov.b64 	{%temp, %r7}, %fd100;
	}
	shl.b32 	%r33, %r5, 20;
	add.s32 	%r34, %r33, %r7;
	mov.b64 	%fd108, {%r6, %r34};
	{
	.reg .b32 %temp; 
	mov.b64 	{%temp, %r35}, %fd4;
	}
	mov.b32 	%f2, %r35;
	abs.f32 	%f1, %f2;
	setp.lt.f32 	%p4, %f1, 0f4086232B;
	@%p4 bra 	$L__BB1_5;
	setp.lt.f64 	%p5, %fd4, 0d0000000000000000;
	add.f64 	%fd101, %fd4, 0d7FF0000000000000;
	selp.f64 	%fd108, 0d0000000000000000, %fd101, %p5;
	setp.geu.f32 	%p6, %f1, 0f40874800;
	@%p6 bra 	$L__BB1_5;
	shr.u32 	%r36, %r5, 31;
	add.s32 	%r37, %r5, %r36;
	shr.s32 	%r38, %r37, 1;
	shl.b32 	%r39, %r38, 20;
	add.s32 	%r40, %r7, %r39;
	mov.b64 	%fd102, {%r6, %r40};
	sub.s32 	%r41, %r5, %r38;
	shl.b32 	%r42, %r41, 20;
	add.s32 	%r43, %r42, 1072693248;
	mov.b32 	%r44, 0;
	mov.b64 	%fd103, {%r44, %r43};
	mul.f64 	%fd108, %fd103, %fd102;
$L__BB1_5:
	abs.f64 	%fd104, %fd108;
	setp.eq.f64 	%p7, %fd104, 0d7FF0000000000000;
	fma.rn.f64 	%fd105, %fd108, %fd5, %fd108;
	selp.f64 	%fd106, %fd108, %fd105, %p7;
	st.param.f64 	[func_retval0], %fd106;
	ret;

}


// ===== COMPILED SASS (sm_100) =====

	.target	sm_100

	.elftype	@"ET_EXEC"


//--------------------- .note.nv.tkinfo           --------------------------
	.section	.note.nv.tkinfo,"",@"SHT_NOTE"
	.sectionflags	@"SHF_NOTE_NV_TKINFO"
	.tkinfo
        /*0018*/ 	.word	0x00000002
        /*0030*/ 	.string	""
        /*0030*/ 	.string	"ptxas"
        /*0030*/ 	.string	"Cuda compilation tools, release 13.0, V13.0.88"
        /*0030*/ 	.string	"Build cuda_13.0.r13.0/compiler.36424714_0"
        /*0030*/ 	.string	"-arch sm_100 -m 64 "



//--------------------- .note.nv.cuinfo           --------------------------
	.section	.note.nv.cuinfo,"",@"SHT_NOTE"
	.sectionflags	@"SHF_NOTE_NV_CUINFO"
        /*0018*/ 	.short	0x0002
        /*001a*/ 	.short	0x0064
        /*001c*/ 	.short	0x0082
	.zero		2


//--------------------- .nv.info                  --------------------------
	.section	.nv.info,"",@"SHT_CUDA_INFO"
	.align	4


	//----- nvinfo : EIATTR_REGCOUNT
	.align		4
        /*0000*/ 	.byte	0x04, 0x2f
        /*0002*/ 	.short	(.L_1 - .L_0)
	.align		4
.L_0:
        /*0004*/ 	.word	index@(_Z6kernelPfi)
        /*0008*/ 	.word	0x0000001e


	//----- nvinfo : EIATTR_FRAME_SIZE
	.align		4
.L_1:
        /*000c*/ 	.byte	0x04, 0x11
        /*000e*/ 	.short	(.L_3 - .L_2)
	.align		4
.L_2:
        /*0010*/ 	.word	index@($_Z6kernelPfi$__internal_accurate_pow)
        /*0014*/ 	.word	0x00000000


	//----- nvinfo : EIATTR_FRAME_SIZE
	.align		4
.L_3:
        /*0018*/ 	.byte	0x04, 0x11
        /*001a*/ 	.short	(.L_5 - .L_4)
	.align		4
.L_4:
        /*001c*/ 	.word	index@($__internal_0_$__cuda_sm20_dsqrt_rn_f64_mediumpath_v1)
        /*0020*/ 	.word	0x00000000


	//----- nvinfo : EIATTR_FRAME_SIZE
	.align		4
.L_5:
        /*0024*/ 	.byte	0x04, 0x11
        /*0026*/ 	.short	(.L_7 - .L_6)
	.align		4
.L_6:
        /*0028*/ 	.word	index@(_Z6kernelPfi)
        /*002c*/ 	.word	0x00000000


	//----- nvinfo : EIATTR_MIN_STACK_SIZE
	.align		4
.L_7:
        /*0030*/ 	.byte	0x04, 0x12
        /*0032*/ 	.short	(.L_9 - .L_8)
	.align		4
.L_8:
        /*0034*/ 	.word	index@(_Z6kernelPfi)
        /*0038*/ 	.word	0x00000000
.L_9:


//--------------------- .nv.compat                --------------------------
	.section	.nv.compat,"",@"SHT_CUDA_COMPAT_INFO"
	.align	4
        /*0000*/ 	.byte	0x02, 0x09, 0x00, 0x00, 0x02, 0x02, 0x01, 0x00, 0x02, 0x05, 0x05, 0x00, 0x03, 0x07, 0x01, 0x01
        /*0010*/ 	.byte	0x02, 0x03, 0x00, 0x00, 0x02, 0x06, 0x01, 0x00, 0x04, 0x0b, 0x08, 0x00, 0x01, 0x00, 0x00, 0x00
        /*0020*/ 	.byte	0x00, 0x00, 0x00, 0x00


//--------------------- .nv.info._Z6kernelPfi     --------------------------
	.section	.nv.info._Z6kernelPfi,"",@"SHT_CUDA_INFO"
	.sectionflags	@""
	.align	4


	//----- nvinfo : EIATTR_CUDA_API_VERSION
	.align		4
        /*0000*/ 	.byte	0x04, 0x37
        /*0002*/ 	.short	(.L_11 - .L_10)
.L_10:
        /*0004*/ 	.word	0x00000082


	//----- nvinfo : EIATTR_KPARAM_INFO
	.align		4
.L_11:
        /*0008*/ 	.byte	0x04, 0x17
        /*000a*/ 	.short	(.L_13 - .L_12)
.L_12:
        /*000c*/ 	.word	0x00000000
        /*0010*/ 	.short	0x0001
        /*0012*/ 	.short	0x0008
        /*0014*/ 	.byte	0x00, 0xf0, 0x11, 0x00


	//----- nvinfo : EIATTR_KPARAM_INFO
	.align		4
.L_13:
        /*0018*/ 	.byte	0x04, 0x17
        /*001a*/ 	.short	(.L_15 - .L_14)
.L_14:
        /*001c*/ 	.word	0x00000000
        /*0020*/ 	.short	0x0000
        /*0022*/ 	.short	0x0000
        /*0024*/ 	.byte	0x00, 0xf5, 0x21, 0x00


	//----- nvinfo : EIATTR_SPARSE_MMA_MASK
	.align		4
.L_15:
        /*0028*/ 	.byte	0x03, 0x50
        /*002a*/ 	.short	0x0000


	//----- nvinfo : EIATTR_MAXREG_COUNT
	.align		4
        /*002c*/ 	.byte	0x03, 0x1b
        /*002e*/ 	.short	0x00ff


	//----- nvinfo : EIATTR_MERCURY_ISA_VERSION
	.align		4
        /*0030*/ 	.byte	0x03, 0x5f
        /*0032*/ 	.short	0x0101


	//----- nvinfo : EIATTR_VRC_CTA_INIT_COUNT
	.align		4
        /*0034*/ 	.byte	0x02, 0x4a
	.zero		1
	.zero		1


	//----- nvinfo : EIATTR_EXIT_INSTR_OFFSETS
	.align		4
        /*0038*/ 	.byte	0x04, 0x1c
        /*003a*/ 	.short	(.L_17 - .L_16)


	//   ....[0]....
.L_16:
        /*003c*/ 	.word	0x00000070


	//   ....[1]....
        /*0040*/ 	.word	0x00000300


	//----- nvinfo : EIATTR_CRS_STACK_SIZE
	.align		4
.L_17:
        /*0044*/ 	.byte	0x04, 0x1e
        /*0046*/ 	.short	(.L_19 - .L_18)
.L_18:
        /*0048*/ 	.word	0x00000000


	//----- nvinfo : EIATTR_CBANK_PARAM_SIZE
	.align		4
.L_19:
        /*004c*/ 	.byte	0x03, 0x19
        /*004e*/ 	.short	0x000c


	//----- nvinfo : EIATTR_PARAM_CBANK
	.align		4
        /*0050*/ 	.byte	0x04, 0x0a
        /*0052*/ 	.short	(.L_21 - .L_20)
	.align		4
.L_20:
        /*0054*/ 	.word	index@(.nv.constant0._Z6kernelPfi)
        /*0058*/ 	.short	0x0380
        /*005a*/ 	.short	0x000c


	//----- nvinfo : EIATTR_SW_WAR
	.align		4
.L_21:
        /*005c*/ 	.byte	0x04, 0x36
        /*005e*/ 	.short	(.L_23 - .L_22)
.L_22:
        /*0060*/ 	.word	0x00000008
.L_23:


//--------------------- .nv.callgraph             --------------------------
	.section	.nv.callgraph,"",@"SHT_CUDA_CALLGRAPH"
	.align	4
	.sectionentsize	8
	.align		4
        /*0000*/ 	.word	0x00000000
	.align		4
        /*0004*/ 	.word	0xffffffff
	.align		4
        /*0008*/ 	.word	0x00000000
	.align		4
        /*000c*/ 	.word	0xfffffffe
	.align		4
        /*0010*/ 	.word	0x00000000
	.align		4
        /*0014*/ 	.word	0xfffffffd
	.align		4
        /*0018*/ 	.word	0x00000000
	.align		4
        /*001c*/ 	.word	0xfffffffc


//--------------------- .text._Z6kernelPfi        --------------------------
	.section	.text._Z6kernelPfi,"ax",@progbits
	.align	128
        .global         _Z6kernelPfi
        .type           _Z6kernelPfi,@function
        .size           _Z6kernelPfi,(.L_x_11 - _Z6kernelPfi)
        .other          _Z6kernelPfi,@"STO_CUDA_ENTRY STV_DEFAULT"
_Z6kernelPfi:
.text._Z6kernelPfi:
[----:B------:R-:W-:Y:S01]  /*0000*/  LDC R1, c[0x0][0x37c] ;  /* 0x0000df00ff017b82 */ /* 0x000fe20000000800 */
[----:B------:R-:W0:Y:S07]  /*0010*/  S2R R27, SR_TID.X ;  /* 0x00000000001b7919 */ /* 0x000e2e0000002100 */
[----:B------:R-:W0:Y:S01]  /*0020*/  S2UR UR4, SR_CTAID.X ;  /* 0x00000000000479c3 */ /* 0x000e220000002500 */
[----:B------:R-:W1:Y:S07]  /*0030*/  LDCU UR5, c[0x0][0x388] ;  /* 0x00007100ff0577ac */ /* 0x000e6e0008000800 */
[----:B------:R-:W0:Y:S02]  /*0040*/  LDC R26, c[0x0][0x360] ;  /* 0x0000d800ff1a7b82 */ /* 0x000e240000000800 */
[----:B0-----:R-:W-:-:S05]  /*0050*/  IMAD R27, R26, UR4, R27 ;  /* 0x000000041a1b7c24 */ /* 0x001fca000f8e021b */
[----:B-1----:R-:W-:-:S13]  /*0060*/  ISETP.GE.AND P0, PT, R27, UR5, PT ;  /* 0x000000051b007c0c */ /* 0x002fda000bf06270 */
[----:B------:R-:W-:Y:S05]  /*0070*/  @P0 EXIT ;  /* 0x000000000000094d */ /* 0x000fea0003800000 */
[----:B------:R-:W0:Y:S01]  /*0080*/  LDC.64 R2, c[0x0][0x380] ;  /* 0x0000e000ff027b82 */ /* 0x000e220000000a00 */
[----:B------:R-:W1:Y:S01]  /*0090*/  LDCU UR4, c[0x0][0x370] ;  /* 0x00006e00ff0477ac */ /* 0x000e620008000800 */
[----:B------:R-:W2:Y:S01]  /*00a0*/  LDCU.64 UR6, c[0x0][0x358] ;  /* 0x00006b00ff0677ac */ /* 0x000ea20008000a00 */
[----:B------:R-:W3:Y:S01]  /*00b0*/  LDCU UR10, c[0x0][0x388] ;  /* 0x00007100ff0a77ac */ /* 0x000ee20008000800 */
[----:B-1----:R-:W-:-:S07]  /*00c0*/  IMAD R26, R26, UR4, RZ ;  /* 0x000000041a1a7c24 */ /* 0x002fce000f8e02ff */
.L_x_3:
[----:B-1----:R1:W4:Y:S01]  /*00d0*/  I2F.F64 R4, R27 ;  /* 0x0000001b00047312 */ /* 0x0023220000201c00 */
[----:B------:R-:W-:Y:S01]  /*00e0*/  BSSY.RECONVERGENT B0, `(.L_x_0) ;  /* 0x0000003000007945 */ /* 0x000fe20003800200 */
[----:B------:R-:W-:-:S07]  /*00f0*/  MOV R0, 0x110 ;  /* 0x0000011000007802 */ /* 0x000fce0000000f00 */
[----:B01234-:R-:W-:Y:S05]  /*0100*/  CALL.REL.NOINC `($_Z6kernelPfi$__internal_accurate_pow) ;  /* 0x00000004003c7944 */ /* 0x01ffea0003c00000 */
[----:B------:R-:W-:Y:S05]  /*0110*/  BSYNC.RECONVERGENT B0 ;  /* 0x0000000000007941 */ /* 0x000fea0003800200 */
.L_x_0:
[----:B------:R-:W0:Y:S01]  /*0120*/  MUFU.RSQ64H R7, R19 ;  /* 0x0000001300077308 */ /* 0x000e220000001c00 */
[----:B------:R-:W-:Y:S01]  /*0130*/  VIADD R6, R19, 0xfcb00000 ;  /* 0xfcb0000013067836 */ /* 0x000fe20000000000 */
[----:B------:R-:W-:Y:S01]  /*0140*/  BSSY.RECONVERGENT B0, `(.L_x_1) ;  /* 0x0000014000007945 */ /* 0x000fe20003800200 */
[----:B------:R-:W-:Y:S01]  /*0150*/  IMAD.MOV.U32 R4, RZ, RZ, R10 ;  /* 0x000000ffff047224 */ /* 0x000fe200078e000a */
[----:B------:R-:W-:Y:S01]  /*0160*/  MOV R10, 0x0 ;  /* 0x00000000000a7802 */ /* 0x000fe20000000f00 */
[----:B------:R-:W-:Y:S01]  /*0170*/  IMAD.MOV.U32 R5, RZ, RZ, R19 ;  /* 0x000000ffff057224 */ /* 0x000fe200078e0013 */
[----:B------:R-:W-:Y:S01]  /*0180*/  ISETP.GE.U32.AND P1, PT, R6, 0x7ca00000, PT ;  /* 0x7ca000000600780c */ /* 0x000fe20003f26070 */
[----:B------:R-:W-:Y:S01]  /*0190*/  IMAD.MOV.U32 R11, RZ, RZ, 0x3fd80000 ;  /* 0x3fd80000ff0b7424 */ /* 0x000fe200078e00ff */
[----:B------:R-:W-:Y:S01]  /*01a0*/  ISETP.NE.AND P0, PT, R27, RZ, PT ;  /* 0x000000ff1b00720c */ /* 0x000fe20003f05270 */
[----:B0-----:R-:W-:-:S08]  /*01b0*/  DMUL R8, R6, R6 ;  /* 0x0000000606087228 */ /* 0x001fd00000000000 */
[----:B------:R-:W-:-:S08]  /*01c0*/  DFMA R8, R4, -R8, 1 ;  /* 0x3ff000000408742b */ /* 0x000fd00000000808 */
[----:B------:R-:W-:Y:S02]  /*01d0*/  DFMA R10, R8, R10, 0.5 ;  /* 0x3fe00000080a742b */ /* 0x000fe4000000000a */
[----:B------:R-:W-:-:S08]  /*01e0*/  DMUL R8, R6, R8 ;  /* 0x0000000806087228 */ /* 0x000fd00000000000 */
[----:B------:R-:W-:-:S08]  /*01f0*/  DFMA R12, R10, R8, R6 ;  /* 0x000000080a0c722b */ /* 0x000fd00000000006 */
[----:B------:R-:W-:Y:S02]  /*0200*/  DMUL R14, R4, R12 ;  /* 0x0000000c040e7228 */ /* 0x000fe40000000000 */
[----:B------:R-:W-:Y:S02]  /*0210*/  VIADD R11, R13, 0xfff00000 ;  /* 0xfff000000d0b7836 */ /* 0x000fe40000000000 */
[----:B------:R-:W-:-:S04]  /*0220*/  IMAD.MOV.U32 R10, RZ, RZ, R12 ;  /* 0x000000ffff0a7224 */ /* 0x000fc800078e000c */
[----:B------:R-:W-:-:S08]  /*0230*/  DFMA R16, R14, -R14, R4 ;  /* 0x8000000e0e10722b */ /* 0x000fd00000000004 */
[----:B------:R-:W-:Y:S01]  /*0240*/  DFMA R8, R16, R10, R14 ;  /* 0x0000000a1008722b */ /* 0x000fe2000000000e */
[----:B------:R-:W-:Y:S10]  /*0250*/  @!P1 BRA `(.L_x_2) ;  /* 0x0000000000089947 */ /* 0x000ff40003800000 */
[----:B------:R-:W-:-:S07]  /*0260*/  MOV R0, 0x280 ;  /* 0x0000028000007802 */ /* 0x000fce0000000f00 */
[----:B------:R-:W-:Y:S05]  /*0270*/  CALL.REL.NOINC `($__internal_0_$__cuda_sm20_dsqrt_rn_f64_mediumpath_v1) ;  /* 0x0000000000247944 */ /* 0x000fea0003c00000 */
.L_x_2:
[----:B------:R-:W-:Y:S05]  /*0280*/  BSYNC.RECONVERGENT B0 ;  /* 0x0000000000007941 */ /* 0x000fea0003800200 */
.L_x_1:
[----:B------:R-:W0:Y:S01]  /*0290*/  F2F.F32.F64 R8, R8 ;  /* 0x0000000800087310 */ /* 0x000e220000301000 */
[----:B------:R-:W-:Y:S01]  /*02a0*/  IMAD.WIDE R4, R27, 0x4, R2 ;  /* 0x000000041b047825 */ /* 0x000fe200078e0202 */
[----:B------:R-:W-:Y:S02]  /*02b0*/  IADD3 R27, PT, PT, R26, R27, RZ ;  /* 0x0000001b1a1b7210 */ /* 0x000fe40007ffe0ff */
[----:B0-----:R-:W-:Y:S02]  /*02c0*/  FSEL R7, R8, 1, P0 ;  /* 0x3f80000008077808 */ /* 0x001fe40000000000 */
[----:B------:R-:W-:-:S03]  /*02d0*/  ISETP.GE.AND P0, PT, R27, UR10, PT ;  /* 0x0000000a1b007c0c */ /* 0x000fc6000bf06270 */
[----:B------:R1:W-:Y:S10]  /*02e0*/  STG.E desc[UR6][R4.64], R7 ;  /* 0x0000000704007986 */ /* 0x0003f4000c101906 */
[----:B------:R-:W-:Y:S05]  /*02f0*/  @!P0 BRA `(.L_x_3) ;  /* 0xfffffffc00748947 */ /* 0x000fea000383ffff */
[----:B------:R-:W-:Y:S05]  /*0300*/  EXIT ;  /* 0x000000000000794d */ /* 0x000fea0003800000 */
        .weak           $__internal_0_$__cuda_sm20_dsqrt_rn_f64_mediumpath_v1
        .type           $__internal_0_$__cuda_sm20_dsqrt_rn_f64_mediumpath_v1,@function
        .size           $__internal_0_$__cuda_sm20_dsqrt_rn_f64_mediumpath_v1,($_Z6kernelPfi$__internal_accurate_pow - $__internal_0_$__cuda_sm20_dsqrt_rn_f64_mediumpath_v1)
$__internal_0_$__cuda_sm20_dsqrt_rn_f64_mediumpath_v1:
[----:B------:R-:W-:Y:S01]  /*0310*/  ISETP.GE.U32.AND P1, PT, R6, -0x3400000, PT ;  /* 0xfcc000000600780c */ /* 0x000fe20003f26070 */
[----:B------:R-:W-:Y:S01]  /*0320*/  BSSY.RECONVERGENT B1, `(.L_x_4) ;  /* 0x0000028000017945 */ /* 0x000fe20003800200 */
[----:B------:R-:W-:Y:S01]  /*0330*/  IMAD.MOV.U32 R6, RZ, RZ, R4 ;  /* 0x000000ffff067224 */ /* 0x000fe200078e0004 */
[----:B------:R-:W-:Y:S01]  /*0340*/  MOV R7, R5 ;  /* 0x0000000500077202 */ /* 0x000fe20000000f00 */
[----:B------:R-:W-:Y:S02]  /*0350*/  IMAD.MOV.U32 R10, RZ, RZ, R12 ;  /* 0x000000ffff0a7224 */ /* 0x000fe400078e000c */
[----:B------:R-:W-:Y:S02]  /*0360*/  IMAD.MOV.U32 R4, RZ, RZ, R16 ;  /* 0x000000ffff047224 */ /* 0x000fe400078e0010 */
[----:B------:R-:W-:-:S05]  /*0370*/  IMAD.MOV.U32 R5, RZ, RZ, R17 ;  /* 0x000000ffff057224 */ /* 0x000fca00078e0011 */
[----:B------:R-:W-:Y:S05]  /*0380*/  @!P1 BRA `(.L_x_5) ;  /* 0x0000000000209947 */ /* 0x000fea0003800000 */
[----:B------:R-:W-:-:S10]  /*0390*/  DFMA.RM R4, R4, R10, R14 ;  /* 0x0000000a0404722b */ /* 0x000fd4000000400e */
[----:B------:R-:W-:-:S04]  /*03a0*/  IADD3 R8, P1, PT, R4, 0x1, RZ ;  /* 0x0000000104087810 */ /* 0x000fc80007f3e0ff */
[----:B------:R-:W-:-:S06]  /*03b0*/  IADD3.X R9, PT, PT, RZ, R5, RZ, P1, !PT ;  /* 0x00000005ff097210 */ /* 0x000fcc0000ffe4ff */
[----:B------:R-:W-:-:S08]  /*03c0*/  DFMA.RP R6, -R4, R8, R6 ;  /* 0x000000080406722b */ /* 0x000fd00000008106 */
[----:B------:R-:W-:-:S06]  /*03d0*/  DSETP.GT.AND P1, PT, R6, RZ, PT ;  /* 0x000000ff0600722a */ /* 0x000fcc0003f24000 */
[----:B------:R-:W-:Y:S02]  /*03e0*/  FSEL R4, R8, R4, P1 ;  /* 0x0000000408047208 */ /* 0x000fe40000800000 */
[----:B------:R-:W-:Y:S01]  /*03f0*/  FSEL R5, R9, R5, P1 ;  /* 0x0000000509057208 */ /* 0x000fe20000800000 */
[----:B------:R-:W-:Y:S06]  /*0400*/  BRA `(.L_x_6) ;  /* 0x0000000000647947 */ /* 0x000fec0003800000 */
.L_x_5:
[----:B------:R-:W-:-:S14]  /*0410*/  DSETP.NE.AND P1, PT, R6, RZ, PT ;  /* 0x000000ff0600722a */ /* 0x000fdc0003f25000 */
[----:B------:R-:W-:Y:S05]  /*0420*/  @!P1 BRA `(.L_x_7) ;  /* 0x0000000000589947 */ /* 0x000fea0003800000 */
[----:B------:R-:W-:-:S13]  /*0430*/  ISETP.GE.AND P1, PT, R7, RZ, PT ;  /* 0x000000ff0700720c */ /* 0x000fda0003f26270 */
[----:B------:R-:W-:Y:S02]  /*0440*/  @!P1 IMAD.MOV.U32 R4, RZ, RZ, 0x0 ;  /* 0x00000000ff049424 */ /* 0x000fe400078e00ff */
[----:B------:R-:W-:Y:S01]  /*0450*/  @!P1 IMAD.MOV.U32 R5, RZ, RZ, -0x80000 ;  /* 0xfff80000ff059424 */ /* 0x000fe200078e00ff */
[----:B------:R-:W-:Y:S06]  /*0460*/  @!P1 BRA `(.L_x_6) ;  /* 0x00000000004c9947 */ /* 0x000fec0003800000 */
[----:B------:R-:W-:-:S13]  /*0470*/  ISETP.GT.AND P1, PT, R7, 0x7fefffff, PT ;  /* 0x7fefffff0700780c */ /* 0x000fda0003f24270 */
[----:B------:R-:W-:Y:S05]  /*0480*/  @P1 BRA `(.L_x_7) ;  /* 0x0000000000401947 */ /* 0x000fea0003800000 */
[----:B------:R-:W-:Y:S01]  /*0490*/  DMUL R4, R6, 8.11296384146066816958e+31 ;  /* 0x4690000006047828 */ /* 0x000fe20000000000 */
[----:B------:R-:W-:Y:S01]  /*04a0*/  IMAD.MOV.U32 R10, RZ, RZ, 0x0 ;  /* 0x00000000ff0a7424 */ /* 0x000fe200078e00ff */
[----:B------:R-:W-:Y:S01]  /*04b0*/  MOV R6, RZ ;  /* 0x000000ff00067202 */ /* 0x000fe20000000f00 */
[----:B------:R-:W-:-:S03]  /*04c0*/  IMAD.MOV.U32 R11, RZ, RZ, 0x3fd80000 ;  /* 0x3fd80000ff0b7424 */ /* 0x000fc600078e00ff */
[----:B------:R-:W0:Y:S02]  /*04d0*/  MUFU.RSQ64H R7, R5 ;  /* 0x0000000500077308 */ /* 0x000e240000001c00 */
[----:B0-----:R-:W-:-:S08]  /*04e0*/  DMUL R8, R6, R6 ;  /* 0x0000000606087228 */ /* 0x001fd00000000000 */
[----:B------:R-:W-:-:S08]  /*04f0*/  DFMA R8, R4, -R8, 1 ;  /* 0x3ff000000408742b */ /* 0x000fd00000000808 */
[----:B------:R-:W-:Y:S02]  /*0500*/  DFMA R10, R8, R10, 0.5 ;  /* 0x3fe00000080a742b */ /* 0x000fe4000000000a */
[----:B------:R-:W-:-:S08]  /*0510*/  DMUL R8, R6, R8 ;  /* 0x0000000806087228 */ /* 0x000fd00000000000 */
[----:B------:R-:W-:-:S08]  /*0520*/  DFMA R8, R10, R8, R6 ;  /* 0x000000080a08722b */ /* 0x000fd00000000006 */
[----:B------:R-:W-:Y:S02]  /*0530*/  DMUL R6, R4, R8 ;  /* 0x0000000804067228 */ /* 0x000fe40000000000 */
[----:B------:R-:W-:-:S06]  /*0540*/  IADD3 R9, PT, PT, R9, -0x100000, RZ ;  /* 0xfff0000009097810 */ /* 0x000fcc0007ffe0ff */
[----:B------:R-:W-:-:S08]  /*0550*/  DFMA R10, R6, -R6, R4 ;  /* 0x80000006060a722b */ /* 0x000fd00000000004 */
[----:B------:R-:W-:-:S10]  /*0560*/  DFMA R4, R8, R10, R6 ;  /* 0x0000000a0804722b */ /* 0x000fd40000000006 */
[----:B------:R-:W-:Y:S01]  /*0570*/  VIADD R5, R5, 0xfcb00000 ;  /* 0xfcb0000005057836 */ /* 0x000fe20000000000 */
[----:B------:R-:W-:Y:S06]  /*0580*/  BRA `(.L_x_6) ;  /* 0x0000000000047947 */ /* 0x000fec0003800000 */
.L_x_7:
[----:B------:R-:W-:-:S11]  /*0590*/  DADD R4, R6, R6 ;  /* 0x0000000006047229 */ /* 0x000fd60000000006 */
.L_x_6:
[----:B------:R-:W-:Y:S05]  /*05a0*/  BSYNC.RECONVERGENT B1 ;  /* 0x0000000000017941 */ /* 0x000fea0003800200 */
.L_x_4:
[----:B------:R-:W-:Y:S01]  /*05b0*/  IMAD.MOV.U32 R8, RZ, RZ, R4 ;  /* 0x000000ffff087224 */ /* 0x000fe200078e0004 */
[----:B------:R-:W-:Y:S01]  /*05c0*/  MOV R9, R5 ;  /* 0x0000000500097202 */ /* 0x000fe20000000f00 */
[----:B------:R-:W-:Y:S02]  /*05d0*/  IMAD.MOV.U32 R4, RZ, RZ, R0 ;  /* 0x000000ffff047224 */ /* 0x000fe400078e0000 */
[----:B------:R-:W-:-:S04]  /*05e0*/  IMAD.MOV.U32 R5, RZ, RZ, 0x0 ;  /* 0x00000000ff057424 */ /* 0x000fc800078e00ff */
[----:B------:R-:W-:Y:S05]  /*05f0*/  RET.REL.NODEC R4 `(_Z6kernelPfi) ;  /* 0xfffffff804807950 */ /* 0x000fea0003c3ffff */
        .type           $_Z6kernelPfi$__internal_accurate_pow,@function
        .size           $_Z6kernelPfi$__internal_accurate_pow,(.L_x_11 - $_Z6kernelPfi$__internal_accurate_pow)
$_Z6kernelPfi$__internal_accurate_pow:
[----:B------:R-:W0:Y:S01]  /*0600*/  MUFU.RCP64H R15, 1.7853975296020507812 ;  /* 0x3ffc90fd000f7908 */ /* 0x000e220000001800 */
[----:B------:R-:W-:Y:S01]  /*0610*/  MOV R6, 0x7e45803d ;  /* 0x7e45803d00067802 */ /* 0x000fe20000000f00 */
[----:B------:R-:W-:Y:S01]  /*0620*/  IMAD.MOV.U32 R7, RZ, RZ, 0x3ffc90fd ;  /* 0x3ffc90fdff077424 */ /* 0x000fe200078e00ff */
[----:B------:R-:W-:Y:S01]  /*0630*/  UMOV UR4, 0xdd3fe18 ;  /* 0x0dd3fe1800047882 */ /* 0x000fe20000000000 */
[----:B------:R-:W-:Y:S01]  /*0640*/  IMAD.MOV.U32 R14, RZ, RZ, RZ ;  /* 0x000000ffff0e7224 */ /* 0x000fe200078e00ff */
[----:B------:R-:W-:Y:S01]  /*0650*/  UMOV UR5, 0x3fcb7814 ;  /* 0x3fcb781400057882 */ /* 0x000fe20000000000 */
[----:B------:R-:W-:Y:S01]  /*0660*/  MOV R8, 0x41ad3b5a ;  /* 0x41ad3b5a00087802 */ /* 0x000fe20000000f00 */
[----:B------:R-:W-:Y:S01]  /*0670*/  IMAD.MOV.U32 R9, RZ, RZ, 0x3ed0f5d2 ;  /* 0x3ed0f5d2ff097424 */ /* 0x000fe200078e00ff */
[----:B------:R-:W-:Y:S01]  /*0680*/  UMOV UR8, 0x7d2cafe2 ;  /* 0x7d2cafe200087882 */ /* 0x000fe20000000000 */
[----:B------:R-:W-:Y:S01]  /*0690*/  UMOV UR9, 0x3eb0f5ff ;  /* 0x3eb0f5ff00097882 */ /* 0x000fe20000000000 */
[----:B0-----:R-:W-:-:S08]  /*06a0*/  DFMA R6, R14, -R6, 1 ;  /* 0x3ff000000e06742b */ /* 0x001fd00000000806 */
[----:B------:R-:W-:-:S08]  /*06b0*/  DFMA R6, R6, R6, R6 ;  /* 0x000000060606722b */ /* 0x000fd00000000006 */
[----:B------:R-:W-:-:S08]  /*06c0*/  DFMA R14, R14, R6, R14 ;  /* 0x000000060e0e722b */ /* 0x000fd0000000000e */
[----:B------:R-:W-:-:S08]  /*06d0*/  DMUL R6, R14, -UR4 ;  /* 0x800000040e067c28 */ /* 0x000fd00008000000 */
[----:B------:R-:W-:-:S08]  /*06e0*/  DFMA R6, R14, -UR4, R6 ;  /* 0x800000040e067c2b */ /* 0x000fd00008000006 */
[C---:B------:R-:W-:Y:S02]  /*06f0*/  DMUL R12, R6.reuse, R6 ;  /* 0x00000006060c7228 */ /* 0x040fe40000000000 */
[----:B------:R-:W-:-:S06]  /*0700*/  DADD R10, -R6, -UR4 ;  /* 0x80000004060a7e29 */ /* 0x000fcc0008000100 */
[----:B------:R-:W-:Y:S01]  /*0710*/  DFMA R8, R12, UR8, R8 ;  /* 0x000000080c087c2b */ /* 0x000fe20008000008 */
[----:B------:R-:W-:Y:S01]  /*0720*/  UMOV UR8, 0x75488a3f ;  /* 0x75488a3f00087882 */ /* 0x000fe20000000000 */
[----:B------:R-:W-:Y:S01]  /*0730*/  UMOV UR9, 0x3ef3b20a ;  /* 0x3ef3b20a00097882 */ /* 0x000fe20000000000 */
[----:B------:R-:W-:Y:S02]  /*0740*/  DADD R18, R10, R10 ;  /* 0x000000000a127229 */ /* 0x000fe4000000000a */
[----:B------:R-:W-:-:S03]  /*0750*/  DMUL R10, R6, R6 ;  /* 0x00000006060a7228 */ /* 0x000fc60000000000 */
[----:B------:R-:W-:Y:S01]  /*0760*/  DFMA R8, R12, R8, UR8 ;  /* 0x000000080c087e2b */ /* 0x000fe20008000008 */
[----:B------:R-:W-:Y:S01]  /*0770*/  UMOV UR8, 0xe4faecd5 ;  /* 0xe4faecd500087882 */ /* 0x000fe20000000000 */
[----:B------:R-:W-:Y:S01]  /*0780*/  UMOV UR9, 0x3f1745cd ;  /* 0x3f1745cd00097882 */ /* 0x000fe20000000000 */
[----:B------:R-:W-:Y:S01]  /*0790*/  DFMA R18, -R6, -UR4, R18 ;  /* 0x8000000406127c2b */ /* 0x000fe20008000112 */
[----:B------:R-:W-:Y:S01]  /*07a0*/  UMOV UR4, 0xb9e7b0 ;  /* 0x00b9e7b000047882 */ /* 0x000fe20000000000 */
[----:B------:R-:W-:-:S03]  /*07b0*/  UMOV UR5, 0x3c46a4cb ;  /* 0x3c46a4cb00057882 */ /* 0x000fc60000000000 */
[----:B------:R-:W-:Y:S01]  /*07c0*/  DFMA R8, R12, R8, UR8 ;  /* 0x000000080c087e2b */ /* 0x000fe20008000008 */
[----:B------:R-:W-:Y:S01]  /*07d0*/  UMOV UR8, 0x258a578b ;  /* 0x258a578b00087882 */ /* 0x000fe20000000000 */
[----:B------:R-:W-:Y:S01]  /*07e0*/  UMOV UR9, 0x3f3c71c7 ;  /* 0x3f3c71c700097882 */ /* 0x000fe20000000000 */
[----:B------:R-:W-:-:S05]  /*07f0*/  DMUL R14, R14, R18 ;  /* 0x000000120e0e7228 */ /* 0x000fca0000000000 */
[----:B------:R-:W-:Y:S01]  /*0800*/  DFMA R8, R12, R8, UR8 ;  /* 0x000000080c087e2b */ /* 0x000fe20008000008 */
[----:B------:R-:W-:Y:S01]  /*0810*/  UMOV UR8, 0x9242b910 ;  /* 0x9242b91000087882 */ /* 0x000fe20000000000 */
[----:B------:R-:W-:-:S03]  /*0820*/  UMOV UR9, 0x3f624924 ;  /* 0x3f62492400097882 */ /* 0x000fc60000000000 */
[----:B------:R-:W-:Y:S01]  /*0830*/  VIADD R23, R15, 0x100000 ;  /* 0x001000000f177836 */ /* 0x000fe20000000000 */
[----:B------:R-:W-:Y:S02]  /*0840*/  MOV R22, R14 ;  /* 0x0000000e00167202 */ /* 0x000fe40000000f00 */
[----:B------:R-:W-:Y:S01]  /*0850*/  DFMA R8, R12, R8, UR8 ;  /* 0x000000080c087e2b */ /* 0x000fe20008000008 */
[----:B------:R-:W-:Y:S01]  /*0860*/  UMOV UR8, 0x99999dfb ;  /* 0x99999dfb00087882 */ /* 0x000fe20000000000 */
[----:B------:R-:W-:-:S06]  /*0870*/  UMOV UR9, 0x3f899999 ;  /* 0x3f89999900097882 */ /* 0x000fcc0000000000 */
[----:B------:R-:W-:Y:S01]  /*0880*/  DFMA R16, R12, R8, UR8 ;  /* 0x000000080c107e2b */ /* 0x000fe20008000008 */
[----:B------:R-:W-:Y:S01]  /*0890*/  UMOV UR8, 0x55555555 ;  /* 0x5555555500087882 */ /* 0x000fe20000000000 */
[----:B------:R-:W-:-:S06]  /*08a0*/  UMOV UR9, 0x3fb55555 ;  /* 0x3fb5555500097882 */ /* 0x000fcc0000000000 */
[----:B------:R-:W-:-:S08]  /*08b0*/  DFMA R8, R12, R16, UR8 ;  /* 0x000000080c087e2b */ /* 0x000fd00008000010 */
[----:B------:R-:W-:-:S08]  /*08c0*/  DADD R20, -R8, UR8 ;  /* 0x0000000808147e29 */ /* 0x000fd00008000100 */
[----:B------:R-:W-:Y:S02]  /*08d0*/  DFMA R16, R12, R16, R20 ;  /* 0x000000100c10722b */ /* 0x000fe40000000014 */
[C---:B------:R-:W-:Y:S02]  /*08e0*/  DMUL R12, R6.reuse, R10 ;  /* 0x0000000a060c7228 */ /* 0x040fe40000000000 */
[----:B------:R-:W-:-:S04]  /*08f0*/  DFMA R20, R6, R6, -R10 ;  /* 0x000000060614722b */ /* 0x000fc8000000080a */
[----:B------:R-:W-:Y:S01]  /*0900*/  DADD R16, R16, -UR4 ;  /* 0x8000000410107e29 */ /* 0x000fe20008000000 */
[----:B------:R-:W-:Y:S01]  /*0910*/  UMOV UR4, 0x0 ;  /* 0x0000000000047882 */ /* 0x000fe20000000000 */
[C---:B------:R-:W-:Y:S01]  /*0920*/  DFMA R18, R6.reuse, R10, -R12 ;  /* 0x0000000a0612722b */ /* 0x040fe2000000080c */
[----:B------:R-:W-:Y:S01]  /*0930*/  UMOV UR5, 0x40000000 ;  /* 0x4000000000057882 */ /* 0x000fe20000000000 */
[----:B------:R-:W-:-:S04]  /*0940*/  DFMA R20, R6, R22, R20 ;  /* 0x000000160614722b */ /* 0x000fc80000000014 */
[----:B------:R-:W-:Y:S02]  /*0950*/  DADD R24, R8, R16 ;  /* 0x0000000008187229 */ /* 0x000fe40000000010 */
[----:B------:R-:W-:-:S06]  /*0960*/  DFMA R18, R14, R10, R18 ;  /* 0x0000000a0e12722b */ /* 0x000fcc0000000012 */
[----:B------:R-:W-:Y:S02]  /*0970*/  DMUL R10, R24, R12 ;  /* 0x0000000c180a7228 */ /* 0x000fe40000000000 */
[----:B------:R-:W-:Y:S02]  /*0980*/  DFMA R18, R6, R20, R18 ;  /* 0x000000140612722b */ /* 0x000fe40000000012 */
[----:B------:R-:W-:-:S04]  /*0990*/  DADD R20, R8, -R24 ;  /* 0x0000000008147229 */ /* 0x000fc80000000818 */
[----:B------:R-:W-:-:S04]  /*09a0*/  DFMA R8, R24, R12, -R10 ;  /* 0x0000000c1808722b */ /* 0x000fc8000000080a */
[----:B------:R-:W-:-:S04]  /*09b0*/  DADD R20, R16, R20 ;  /* 0x0000000010147229 */ /* 0x000fc80000000014 */
[----:B------:R-:W-:-:S08]  /*09c0*/  DFMA R8, R24, R18, R8 ;  /* 0x000000121808722b */ /* 0x000fd00000000008 */
[----:B------:R-:W-:-:S08]  /*09d0*/  DFMA R20, R20, R12, R8 ;  /* 0x0000000c1414722b */ /* 0x000fd00000000008 */
[----:B------:R-:W-:-:S08]  /*09e0*/  DADD R12, R10, R20 ;  /* 0x000000000a0c7229 */ /* 0x000fd00000000014 */
[--C-:B------:R-:W-:Y:S02]  /*09f0*/  DADD R8, R6, R12.reuse ;  /* 0x0000000006087229 */ /* 0x100fe4000000000c */
[----:B------:R-:W-:-:S06]  /*0a00*/  DADD R10, R10, -R12 ;  /* 0x000000000a0a7229 */ /* 0x000fcc000000080c */
[----:B------:R-:W-:Y:S02]  /*0a10*/  DADD R6, R6, -R8 ;  /* 0x0000000006067229 */ /* 0x000fe40000000808 */
[----:B------:R-:W-:-:S06]  /*0a20*/  DADD R10, R20, R10 ;  /* 0x00000000140a7229 */ /* 0x000fcc000000000a */
[----:B------:R-:W-:-:S08]  /*0a30*/  DADD R6, R12, R6 ;  /* 0x000000000c067229 */ /* 0x000fd00000000006 */
[----:B------:R-:W-:Y:S01]  /*0a40*/  DADD R6, R10, R6 ;  /* 0x000000000a067229 */ /* 0x000fe20000000006 */
[----:B------:R-:W-:Y:S02]  /*0a50*/  IMAD.MOV.U32 R10, RZ, RZ, -0x105c611 ;  /* 0xfefa39efff0a7424 */ /* 0x000fe400078e00ff */
[----:B------:R-:W-:-:S05]  /*0a60*/  IMAD.MOV.U32 R11, RZ, RZ, 0x3fe62e42 ;  /* 0x3fe62e42ff0b7424 */ /* 0x000fca00078e00ff */
[----:B------:R-:W-:Y:S01]  /*0a70*/  DADD R14, R14, R6 ;  /* 0x000000000e0e7229 */ /* 0x000fe20000000006 */
[----:B------:R-:W-:Y:S01]  /*0a80*/  MOV R6, 0xfefa39ef ;  /* 0xfefa39ef00067802 */ /* 0x000fe20000000f00 */
[----:B------:R-:W-:-:S06]  /*0a90*/  IMAD.MOV.U32 R7, RZ, RZ, 0x3fe62e42 ;  /* 0x3fe62e42ff077424 */ /* 0x000fcc00078e00ff */
[----:B------:R-:W-:-:S08]  /*0aa0*/  DADD R12, R8, R14 ;  /* 0x00000000080c7229 */ /* 0x000fd0000000000e */
[--C-:B------:R-:W-:Y:S02]  /*0ab0*/  DFMA R10, R10, UR4, R12.reuse ;  /* 0x000000040a0a7c2b */ /* 0x100fe4000800000c */
[----:B------:R-:W-:-:S06]  /*0ac0*/  DADD R8, R8, -R12 ;  /* 0x0000000008087229 */ /* 0x000fcc000000080c */
[----:B------:R-:W-:Y:S02]  /*0ad0*/  DFMA R16, -R6, 2, R10 ;  /* 0x400000000610782b */ /* 0x000fe4000000010a */
[----:B------:R-:W-:Y:S01]  /*0ae0*/  DADD R8, R14, R8 ;  /* 0x000000000e087229 */ /* 0x000fe20000000008 */
[----:B------:R-:W-:Y:S01]  /*0af0*/  LOP3.LUT R15, R5, 0xff0fffff, RZ, 0xc0, !PT ;  /* 0xff0fffff050f7812 */ /* 0x000fe200078ec0ff */
[----:B------:R-:W-:-:S04]  /*0b00*/  IMAD.MOV.U32 R14, RZ, RZ, R4 ;  /* 0x000000ffff0e7224 */ /* 0x000fc800078e0004 */
[----:B------:R-:W-:Y:S01]  /*0b10*/  DADD R16, -R12, R16 ;  /* 0x000000000c107229 */ /* 0x000fe20000000110 */
[----:B------:R-:W-:Y:S01]  /*0b20*/  IMAD.MOV.U32 R12, RZ, RZ, 0x3b39803f ;  /* 0x3b39803fff0c7424 */ /* 0x000fe200078e00ff */
[----:B------:R-:W-:-:S06]  /*0b30*/  MOV R13, 0x3c7abc9e ;  /* 0x3c7abc9e000d7802 */ /* 0x000fcc0000000f00 */
[----:B------:R-:W-:-:S08]  /*0b40*/  DADD R8, R8, -R16 ;  /* 0x0000000008087229 */ /* 0x000fd00000000810 */
[----:B------:R-:W-:Y:S01]  /*0b50*/  DFMA R8, R12, UR4, R8 ;  /* 0x000000040c087c2b */ /* 0x000fe20008000008 */
[----:B------:R-:W-:Y:S01]  /*0b60*/  UMOV UR4, 0x3b39803f ;  /* 0x3b39803f00047882 */ /* 0x000fe20000000000 */
[----:B------:R-:W-:Y:S01]  /*0b70*/  IMAD.SHL.U32 R12, R5, 0x2, RZ ;  /* 0x00000002050c7824 */ /* 0x000fe200078e00ff */
[----:B------:R-:W-:-:S04]  /*0b80*/  UMOV UR5, 0x3c7abc9e ;  /* 0x3c7abc9e00057882 */ /* 0x000fc80000000000 */
[----:B------:R-:W-:Y:S01]  /*0b90*/  ISETP.GT.U32.AND P0, PT, R12, -0x2000001, PT ;  /* 0xfdffffff0c00780c */ /* 0x000fe20003f04070 */
[----:B------:R-:W-:-:S03]  /*0ba0*/  DADD R12, R10, R8 ;  /* 0x000000000a0c7229 */ /* 0x000fc60000000008 */
[----:B------:R-:W-:-:S05]  /*0bb0*/  SEL R15, R15, R5, P0 ;  /* 0x000000050f0f7207 */ /* 0x000fca0000000000 */
[----:B------:R-:W-:Y:S02]  /*0bc0*/  DADD R10, R10, -R12 ;  /* 0x000000000a0a7229 */ /* 0x000fe4000000080c */
[----:B------:R-:W-:-:S06]  /*0bd0*/  DMUL R4, R12, R14 ;  /* 0x0000000e0c047228 */ /* 0x000fcc0000000000 */
[----:B------:R-:W-:Y:S02]  /*0be0*/  DADD R10, R8, R10 ;  /* 0x00000000080a7229 */ /* 0x000fe4000000000a */
[----:B------:R-:W-:-:S08]  /*0bf0*/  DFMA R12, R12, R14, -R4 ;  /* 0x0000000e0c0c722b */ /* 0x000fd00000000804 */
[----:B------:R-:W-:Y:S01]  /*0c00*/  DFMA R12, R10, R14, R12 ;  /* 0x0000000e0a0c722b */ /* 0x000fe2000000000c */
[----:B------:R-:W-:Y:S01]  /*0c10*/  MOV R10, 0x652b82fe ;  /* 0x652b82fe000a7802 */ /* 0x000fe20000000f00 */
[----:B------:R-:W-:-:S06]  /*0c20*/  IMAD.MOV.U32 R11, RZ, RZ, 0x3ff71547 ;  /* 0x3ff71547ff0b7424 */ /* 0x000fcc00078e00ff */
[----:B------:R-:W-:-:S08]  /*0c30*/  DADD R8, R4, R12 ;  /* 0x0000000004087229 */ /* 0x000fd0000000000c */
[----:B------:R-:W-:Y:S02]  /*0c40*/  DFMA R10, R8, R10, 6.75539944105574400000e+15 ;  /* 0x43380000080a742b */ /* 0x000fe4000000000a */
[----:B------:R-:W-:Y:S01]  /*0c50*/  FSETP.GEU.AND P0, PT, |R9|, 4.1917929649353027344, PT ;  /* 0x4086232b0900780b */ /* 0x000fe20003f0e200 */
[----:B------:R-:W-:-:S05]  /*0c60*/  DADD R4, R4, -R8 ;  /* 0x0000000004047229 */ /* 0x000fca0000000808 */
[----:B------:R-:W-:-:S03]  /*0c70*/  DADD R14, R10, -6.75539944105574400000e+15 ;  /* 0xc33800000a0e7429 */ /* 0x000fc60000000000 */
[----:B------:R-:W-:-:S05]  /*0c80*/  DADD R12, R12, R4 ;  /* 0x000000000c0c7229 */ /* 0x000fca0000000004 */
[----:B------:R-:W-:-:S08]  /*0c90*/  DFMA R6, R14, -R6, R8 ;  /* 0x800000060e06722b */ /* 0x000fd00000000008 */
[----:B------:R-:W-:Y:S01]  /*0ca0*/  DFMA R6, R14, -UR4, R6 ;  /* 0x800000040e067c2b */ /* 0x000fe20008000006 */
[----:B------:R-:W-:Y:S01]  /*0cb0*/  UMOV UR4, 0x69ce2bdf ;  /* 0x69ce2bdf00047882 */ /* 0x000fe20000000000 */
[----:B------:R-:W-:Y:S01]  /*0cc0*/  IMAD.MOV.U32 R14, RZ, RZ, -0x35dec16 ;  /* 0xfca213eaff0e7424 */ /* 0x000fe200078e00ff */
[----:B------:R-:W-:Y:S01]  /*0cd0*/  MOV R15, 0x3e928af3 ;  /* 0x3e928af3000f7802 */ /* 0x000fe20000000f00 */
[----:B------:R-:W-:-:S05]  /*0ce0*/  UMOV UR5, 0x3e5ade15 ;  /* 0x3e5ade1500057882 */ /* 0x000fca0000000000 */
[----:B------:R-:W-:Y:S01]  /*0cf0*/  DFMA R14, R6, UR4, R14 ;  /* 0x00000004060e7c2b */ /* 0x000fe2000800000e */
[----:B------:R-:W-:Y:S01]  /*0d00*/  UMOV UR4, 0x62401315 ;  /* 0x6240131500047882 */ /* 0x000fe20000000000 */
[----:B------:R-:W-:-:S06]  /*0d10*/  UMOV UR5, 0x3ec71dee ;  /* 0x3ec71dee00057882 */ /* 0x000fcc0000000000 */
[----:B------:R-:W-:Y:S01]  /*0d20*/  DFMA R14, R6, R14, UR4 ;  /* 0x00000004060e7e2b */ /* 0x000fe2000800000e */
        /* <DEDUP_REMOVED lines=20> */
[----:B------:R-:W-:-:S08]  /*0e70*/  DFMA R14, R6, R14, UR4 ;  /* 0x00000004060e7e2b */ /* 0x000fd0000800000e */
[----:B------:R-:W-:-:S08]  /*0e80*/  DFMA R14, R6, R14, 1 ;  /* 0x3ff00000060e742b */ /* 0x000fd0000000000e */
[----:B------:R-:W-:-:S10]  /*0e90*/  DFMA R6, R6, R14, 1 ;  /* 0x3ff000000606742b */ /* 0x000fd4000000000e */
[----:B------:R-:W-:Y:S02]  /*0ea0*/  IMAD R5, R10, 0x100000, R7 ;  /* 0x001000000a057824 */ /* 0x000fe400078e0207 */
[----:B------:R-:W-:Y:S01]  /*0eb0*/  IMAD.MOV.U32 R4, RZ, RZ, R6 ;  /* 0x000000ffff047224 */ /* 0x000fe200078e0006 */
[----:B------:R-:W-:Y:S06]  /*0ec0*/  @!P0 BRA `(.L_x_8) ;  /* 0x0000000000308947 */ /* 0x000fec0003800000 */
[----:B------:R-:W-:Y:S01]  /*0ed0*/  FSETP.GEU.AND P1, PT, |R9|, 4.2275390625, PT ;  /* 0x408748000900780b */ /* 0x000fe20003f2e200 */
[C---:B------:R-:W-:Y:S02]  /*0ee0*/  DADD R14, R8.reuse, +INF ;  /* 0x7ff00000080e7429 */ /* 0x040fe40000000000 */
[----:B------:R-:W-:-:S08]  /*0ef0*/  DSETP.GEU.AND P0, PT, R8, RZ, PT ;  /* 0x000000ff0800722a */ /* 0x000fd00003f0e000 */
[----:B------:R-:W-:Y:S02]  /*0f00*/  FSEL R5, R15, RZ, P0 ;  /* 0x000000ff0f057208 */ /* 0x000fe40000000000 */
[----:B------:R-:W-:-:S04]  /*0f10*/  @!P1 LEA.HI R4, R10, R10, RZ, 0x1 ;  /* 0x0000000a0a049211 */ /* 0x000fc800078f08ff */
[----:B------:R-:W-:Y:S02]  /*0f20*/  @!P1 SHF.R.S32.HI R9, RZ, 0x1, R4 ;  /* 0x00000001ff099819 */ /* 0x000fe40000011404 */
[----:B------:R-:W-:Y:S02]  /*0f30*/  FSEL R4, R14, RZ, P0 ;  /* 0x000000ff0e047208 */ /* 0x000fe40000000000 */
[----:B------:R-:W-:Y:S01]  /*0f40*/  @!P1 IADD3 R8, PT, PT, R10, -R9, RZ ;  /* 0x800000090a089210 */ /* 0x000fe20007ffe0ff */
[----:B------:R-:W-:-:S03]  /*0f50*/  @!P1 IMAD R7, R9, 0x100000, R7 ;  /* 0x0010000009079824 */ /* 0x000fc600078e0207 */
[----:B------:R-:W-:Y:S01]  /*0f60*/  @!P1 LEA R9, R8, 0x3ff00000, 0x14 ;  /* 0x3ff0000008099811 */ /* 0x000fe200078ea0ff */
[----:B------:R-:W-:-:S06]  /*0f70*/  @!P1 IMAD.MOV.U32 R8, RZ, RZ, RZ ;  /* 0x000000ffff089224 */ /* 0x000fcc00078e00ff */
[----:B------:R-:W-:-:S11]  /*0f80*/  @!P1 DMUL R4, R6, R8 ;  /* 0x0000000806049228 */ /* 0x000fd60000000000 */
.L_x_8:
[----:B------:R-:W-:Y:S02]  /*0f90*/  DFMA R12, R12, R4, R4 ;  /* 0x000000040c0c722b */ /* 0x000fe40000000004 */
[----:B------:R-:W-:-:S08]  /*0fa0*/  DSETP.NEU.AND P0, PT, |R4|, +INF , PT ;  /* 0x7ff000000400742a */ /* 0x000fd00003f0d200 */
[----:B------:R-:W-:Y:S02]  /*0fb0*/  FSEL R10, R4, R12, !P0 ;  /* 0x0000000c040a7208 */ /* 0x000fe40004000000 */
[----:B------:R-:W-:Y:S01]  /*0fc0*/  FSEL R19, R5, R13, !P0 ;  /* 0x0000000d05137208 */ /* 0x000fe20004000000 */
[----:B------:R-:W-:Y:S01]  /*0fd0*/  IMAD.MOV.U32 R5, RZ, RZ, 0x0 ;  /* 0x00000000ff057424 */ /* 0x000fe200078e00ff */
[----:B------:R-:W-:-:S04]  /*0fe0*/  MOV R4, R0 ;  /* 0x0000000000047202 */ /* 0x000fc80000000f00 */
[----:B------:R-:W-:Y:S05]  /*0ff0*/  RET.REL.NODEC R4 `(_Z6kernelPfi) ;  /* 0xfffffff004007950 */ /* 0x000fea0003c3ffff */
.L_x_9:
[----:B------:R-:W-:-:S00]  /*1000*/  BRA `(.L_x_9) ;  /* 0xfffffffc00fc7947 */ /* 0x000fc0000383ffff */
[----:B------:R-:W-:-:S00]  /*1010*/  NOP ;  /* 0x0000000000007918 */ /* 0x000fc00000000000 */
        /* <DEDUP_REMOVED lines=14> */
.L_x_11:


//--------------------- .nv.shared.reserved.0     --------------------------
	.section	.nv.shared.reserved.0,"aw",@nobits
	.weak		__nv_reservedSMEM_offset_0_alias
	.size		__nv_reservedSMEM_offset_0_alias, 0, 64
	.other		__nv_reservedSMEM_offset_0_alias,@"STO_CUDA_RESERVED_SHARED STV_DEFAULT"
__nv_reservedSMEM_offset_0_alias:
	.zero		0
	.zero		64


//--------------------- .nv.constant0._Z6kernelPfi --------------------------
	.section	.nv.constant0._Z6kernelPfi,"a",@progbits
	.sectionflags	@""
	.align	4
.nv.constant0._Z6kernelPfi:
	.zero		908


//--------------------- SYMBOLS --------------------------

	.type		.nv.reservedSmem.offset0,@object
	.size		.nv.reservedSmem.offset0,0x4
